//
// Generated by NVIDIA NVVM Compiler
//
// Compiler Build ID: CL-36424714
// Cuda compilation tools, release 13.0, V13.0.88
// Based on NVVM 20.0.0
//

.version 9.0
.target sm_100
.address_size 64

	// .globl	_Z11add_uint128f
.extern .func  (.param .b32 func_retval0) vprintf
(
	.param .b64 vprintf_param_0,
	.param .b64 vprintf_param_1
)
;
.global .align 1 .b8 $str[16] = {37, 100, 32, 37, 100, 32, 37, 100, 32, 37, 100, 32, 37, 100, 10};
.global .align 1 .b8 $str$1[20] = {37, 56, 120, 32, 37, 56, 120, 32, 37, 56, 120, 32, 37, 56, 120, 32, 37, 100, 10};

.visible .entry _Z11add_uint128f(
	.param .f32 _Z11add_uint128f_param_0
)
{
	.local .align 8 .b8 	__local_depot0[24];
	.reg .b64 	%SP;
	.reg .b64 	%SPL;
	.reg .b32 	%r<18>;
	.reg .b64 	%rd<7>;

	mov.u64 	%SPL, __local_depot0;
	cvta.local.u64 	%SP, %SPL;
	add.u64 	%rd1, %SP, 0;
	add.u64 	%rd2, %SPL, 0;
	mov.b32 	%r7, 1;
	mov.b32 	%r11, -2;
	mov.b32 	%r12, 0;
	// begin inline asm
	add.cc.u32      %r1, %r12, %r12;
	addc.cc.u32     %r2, %r12, %r12;
	addc.cc.u32     %r3, %r7, %r11;
	addc.u32        %r4, %r12, %r12;
	
	// end inline asm
	mov.u32 	%r13, %tid.x;
	st.local.v2.u32 	[%rd2], {%r1, %r2};
	st.local.v2.u32 	[%rd2+8], {%r3, %r4};
	st.local.u32 	[%rd2+16], %r13;
	mov.u64 	%rd3, $str;
	cvta.global.u64 	%rd4, %rd3;
	{ // callseq 0, 0
	.param .b64 param0;
	st.param.b64 	[param0], %rd4;
	.param .b64 param1;
	st.param.b64 	[param1], %rd1;
	.param .b32 retval0;
	call.uni (retval0), 
	vprintf, 
	(
	param0, 
	param1
	);
	ld.param.b32 	%r14, [retval0];
	} // callseq 0
	st.local.v2.u32 	[%rd2], {%r4, %r3};
	st.local.v2.u32 	[%rd2+8], {%r2, %r1};
	st.local.u32 	[%rd2+16], %r13;
	mov.u64 	%rd5, $str$1;
	cvta.global.u64 	%rd6, %rd5;
	{ // callseq 1, 0
	.param .b64 param0;
	st.param.b64 	[param0], %rd6;
	.param .b64 param1;
	st.param.b64 	[param1], %rd1;
	.param .b32 retval0;
	call.uni (retval0), 
	vprintf, 
	(
	param0, 
	param1
	);
	ld.param.b32 	%r16, [retval0];
	} // callseq 1
	ret;

}


// ===== COMPILED SASS (sm_100) =====

	.target	sm_100

	.elftype	@"ET_EXEC"


//--------------------- .note.nv.tkinfo           --------------------------
	.section	.note.nv.tkinfo,"",@"SHT_NOTE"
	.sectionflags	@"SHF_NOTE_NV_TKINFO"
	.tkinfo
        /*0018*/ 	.word	0x00000002
        /*0030*/ 	.string	""
        /*0030*/ 	.string	"ptxas"
        /*0030*/ 	.string	"Cuda compilation tools, release 13.0, V13.0.88"
        /*0030*/ 	.string	"Build cuda_13.0.r13.0/compiler.36424714_0"
        /*0030*/ 	.string	"-arch sm_100 -m 64 "



//--------------------- .note.nv.cuinfo           --------------------------
	.section	.note.nv.cuinfo,"",@"SHT_NOTE"
	.sectionflags	@"SHF_NOTE_NV_CUINFO"
        /*0018*/ 	.short	0x0002
        /*001a*/ 	.short	0x0064
        /*001c*/ 	.short	0x0082
	.zero		2


//--------------------- .nv.info                  --------------------------
	.section	.nv.info,"",@"SHT_CUDA_INFO"
	.align	4


	//----- nvinfo : EIATTR_REGCOUNT
	.align		4
        /*0000*/ 	.byte	0x04, 0x2f
        /*0002*/ 	.short	(.L_3 - .L_2)
	.align		4
.L_2:
        /*0004*/ 	.word	index@(_Z11add_uint128f)
        /*0008*/ 	.word	0x00000018


	//----- nvinfo : EIATTR_FRAME_SIZE
	.align		4
.L_3:
        /*000c*/ 	.byte	0x04, 0x11
        /*000e*/ 	.short	(.L_5 - .L_4)
	.align		4
.L_4:
        /*0010*/ 	.word	index@(_Z11add_uint128f)
        /*0014*/ 	.word	0x00000018


	//----- nvinfo : EIATTR_MIN_STACK_SIZE
	.align		4
.L_5:
        /*0018*/ 	.byte	0x04, 0x12
        /*001a*/ 	.short	(.L_7 - .L_6)
	.align		4
.L_6:
        /*001c*/ 	.word	index@(_Z11add_uint128f)
        /*0020*/ 	.word	0x00000018
.L_7:


//--------------------- .nv.compat                --------------------------
	.section	.nv.compat,"",@"SHT_CUDA_COMPAT_INFO"
	.align	4
        /*0000*/ 	.byte	0x02, 0x09, 0x00, 0x00, 0x02, 0x02, 0x01, 0x00, 0x02, 0x05, 0x05, 0x00, 0x03, 0x07, 0x01, 0x01
        /*0010*/ 	.byte	0x02, 0x03, 0x00, 0x00, 0x02, 0x06, 0x01, 0x00, 0x04, 0x0b, 0x08, 0x00, 0x09, 0x00, 0x00, 0x00
        /*0020*/ 	.byte	0x00, 0x00, 0x00, 0x00


//--------------------- .nv.info._Z11add_uint128f --------------------------
	.section	.nv.info._Z11add_uint128f,"",@"SHT_CUDA_INFO"
	.sectionflags	@""
	.align	4


	//----- nvinfo : EIATTR_CUDA_API_VERSION
	.align		4
        /*0000*/ 	.byte	0x04, 0x37
        /*0002*/ 	.short	(.L_9 - .L_8)
.L_8:
        /*0004*/ 	.word	0x00000082


	//----- nvinfo : EIATTR_KPARAM_INFO
	.align		4
.L_9:
        /*0008*/ 	.byte	0x04, 0x17
        /*000a*/ 	.short	(.L_11 - .L_10)
.L_10:
        /*000c*/ 	.word	0x00000000
        /*0010*/ 	.short	0x0000
        /*0012*/ 	.short	0x0000
        /*0014*/ 	.byte	0x00, 0xf0, 0x11, 0x00


	//----- nvinfo : EIATTR_SPARSE_MMA_MASK
	.align		4
.L_11:
        /*0018*/ 	.byte	0x03, 0x50
        /*001a*/ 	.short	0x0000


	//----- nvinfo : EIATTR_MAXREG_COUNT
	.align		4
        /*001c*/ 	.byte	0x03, 0x1b
        /*001e*/ 	.short	0x00ff


	//----- nvinfo : EIATTR_EXTERNS
	.align		4
        /*0020*/ 	.byte	0x04, 0x0f
        /*0022*/ 	.short	(.L_13 - .L_12)


	//   ....[0]....
	.align		4
.L_12:
        /*0024*/ 	.word	index@(vprintf)


	//----- nvinfo : EIATTR_MERCURY_ISA_VERSION
	.align		4
.L_13:
        /*0028*/ 	.byte	0x03, 0x5f
        /*002a*/ 	.short	0x0101


	//----- nvinfo : EIATTR_VRC_CTA_INIT_COUNT
	.align		4
        /*002c*/ 	.byte	0x02, 0x4a
	.zero		1
	.zero		1


	//----- nvinfo : EIATTR_SYSCALL_OFFSETS
	.align		4
        /*0030*/ 	.byte	0x04, 0x46
        /*0032*/ 	.short	(.L_15 - .L_14)


	//   ....[0]....
.L_14:
        /*0034*/ 	.word	0x00000140


	//   ....[1]....
        /*0038*/ 	.word	0x00000210


	//----- nvinfo : EIATTR_EXIT_INSTR_OFFSETS
	.align		4
.L_15:
        /*003c*/ 	.byte	0x04, 0x1c
        /*003e*/ 	.short	(.L_17 - .L_16)


	//   ....[0]....
.L_16:
        /*0040*/ 	.word	0x00000220


	//----- nvinfo : EIATTR_CBANK_PARAM_SIZE
	.align		4
.L_17:
        /*0044*/ 	.byte	0x03, 0x19
        /*0046*/ 	.short	0x0004


	//----- nvinfo : EIATTR_PARAM_CBANK
	.align		4
        /*0048*/ 	.byte	0x04, 0x0a
        /*004a*/ 	.short	(.L_19 - .L_18)
	.align		4
.L_18:
        /*004c*/ 	.word	index@(.nv.constant0._Z11add_uint128f)
        /*0050*/ 	.short	0x0380
        /*0052*/ 	.short	0x0004


	//----- nvinfo : EIATTR_SW_WAR
	.align		4
.L_19:
        /*0054*/ 	.byte	0x04, 0x36
        /*0056*/ 	.short	(.L_21 - .L_20)
.L_20:
        /*0058*/ 	.word	0x00000008
.L_21:


//--------------------- .nv.callgraph             --------------------------
	.section	.nv.callgraph,"",@"SHT_CUDA_CALLGRAPH"
	.align	4
	.sectionentsize	8
	.align		4
        /*0000*/ 	.word	0x00000000
	.align		4
        /*0004*/ 	.word	0xffffffff
	.align		4
        /*0008*/ 	.word	index@(_Z11add_uint128f)
	.align		4
        /*000c*/ 	.word	index@(vprintf)
	.align		4
        /*0010*/ 	.word	0x00000000
	.align		4
        /*0014*/ 	.word	0xfffffffe
	.align		4
        /*0018*/ 	.word	0x00000000
	.align		4
        /*001c*/ 	.word	0xfffffffd
	.align		4
        /*0020*/ 	.word	0x00000000
	.align		4
        /*0024*/ 	.word	0xfffffffc


//--------------------- .nv.constant4             --------------------------
	.section	.nv.constant4,"a",@progbits
	.align	8
	.align		8
.nv.constant4:
        /*0000*/ 	.dword	vprintf
	.align		8
        /*0008*/ 	.dword	$str
	.align		8
        /*0010*/ 	.dword	$str$1


//--------------------- .text._Z11add_uint128f    --------------------------
	.section	.text._Z11add_uint128f,"ax",@progbits
	.align	128
        .global         _Z11add_uint128f
        .type           _Z11add_uint128f,@function
        .size           _Z11add_uint128f,(.L_x_3 - _Z11add_uint128f)
        .other          _Z11add_uint128f,@"STO_CUDA_ENTRY STV_DEFAULT"
_Z11add_uint128f:
.text._Z11add_uint128f:
[----:B------:R-:W0:Y:S01]  /*0000*/  LDC R1, c[0x0][0x37c] ;  /* 0x0000df00ff017b82 */ /* 0x000e220000000800 */
[----:B------:R-:W1:Y:S01]  /*0010*/  S2R R16, SR_TID.X ;  /* 0x0000000000107919 */ /* 0x000e620000002100 */
[----:B------:R-:W2:Y:S01]  /*0020*/  LDCU UR4, c[0x0][0x2f8] ;  /* 0x00005f00ff0477ac */ /* 0x000ea20008000800 */
[----:B------:R-:W-:Y:S02]  /*0030*/  HFMA2 R11, -RZ, RZ, 0, 0 ;  /* 0x00000000ff0b7431 */ /* 0x000fe400000001ff */
[----:B0-----:R-:W-:Y:S01]  /*0040*/  VIADD R1, R1, 0xffffffe8 ;  /* 0xffffffe801017836 */ /* 0x001fe20000000000 */
[----:B------:R-:W-:Y:S01]  /*0050*/  MOV R2, 0x0 ;  /* 0x0000000000027802 */ /* 0x000fe20000000f00 */
[----:B------:R-:W-:Y:S01]  /*0060*/  IMAD.MOV.U32 R10, RZ, RZ, -0x1 ;  /* 0xffffffffff0a7424 */ /* 0x000fe200078e00ff */
[----:B------:R-:W0:Y:S02]  /*0070*/  LDCU UR5, c[0x0][0x2fc] ;  /* 0x00005f80ff0577ac */ /* 0x000e240008000800 */
[----:B------:R3:W-:Y:S01]  /*0080*/  STL.64 [R1], RZ ;  /* 0x000000ff01007387 */ /* 0x0007e20000100a00 */
[----:B------:R3:W4:Y:S01]  /*0090*/  LDC.64 R8, c[0x4][R2] ;  /* 0x0100000002087b82 */ /* 0x0007220000000a00 */
[----:B------:R-:W5:Y:S02]  /*00a0*/  LDCU.64 UR6, c[0x4][0x8] ;  /* 0x01000100ff0677ac */ /* 0x000f640008000a00 */
[----:B------:R3:W-:Y:S01]  /*00b0*/  STL.64 [R1+0x8], R10 ;  /* 0x0000080a01007387 */ /* 0x0007e20000100a00 */
[----:B--2---:R-:W-:-:S05]  /*00c0*/  IADD3 R17, P0, PT, R1, UR4, RZ ;  /* 0x0000000401117c10 */ /* 0x004fca000ff1e0ff */
[----:B0-----:R-:W-:Y:S02]  /*00d0*/  IMAD.X R18, RZ, RZ, UR5, P0 ;  /* 0x00000005ff127e24 */ /* 0x001fe400080e06ff */
[----:B------:R-:W-:Y:S02]  /*00e0*/  IMAD.MOV.U32 R6, RZ, RZ, R17 ;  /* 0x000000ffff067224 */ /* 0x000fe400078e0011 */
[----:B-----5:R-:W-:Y:S01]  /*00f0*/  IMAD.U32 R4, RZ, RZ, UR6 ;  /* 0x00000006ff047e24 */ /* 0x020fe2000f8e00ff */
[----:B------:R-:W-:Y:S02]  /*0100*/  MOV R5, UR7 ;  /* 0x0000000700057c02 */ /* 0x000fe40008000f00 */
[----:B------:R-:W-:Y:S01]  /*0110*/  MOV R7, R18 ;  /* 0x0000001200077202 */ /* 0x000fe20000000f00 */
[----:B-1----:R3:W-:Y:S06]  /*0120*/  STL [R1+0x10], R16 ;  /* 0x0000101001007387 */ /* 0x0027ec0000100800 */
[----:B------:R-:W-:-:S07]  /*0130*/  LEPC R20, `(.L_x_0) ;  /* 0x000000001014794e */ /* 0x000fce0000000000 */
[----:B---34-:R-:W-:Y:S05]  /*0140*/  CALL.ABS.NOINC R8 ;  /* 0x0000000008007343 */ /* 0x018fea0003c00000 */
.L_x_0:
[----:B------:R-:W-:Y:S02]  /*0150*/  HFMA2 R8, -RZ, RZ, 0, 0 ;  /* 0x00000000ff087431 */ /* 0x000fe400000001ff */
[----:B------:R-:W-:Y:S01]  /*0160*/  IMAD.MOV.U32 R9, RZ, RZ, -0x1 ;  /* 0xffffffffff097424 */ /* 0x000fe200078e00ff */
[----:B------:R0:W-:Y:S01]  /*0170*/  STL [R1+0x10], R16 ;  /* 0x0000101001007387 */ /* 0x0001e20000100800 */
[----:B------:R-:W1:Y:S01]  /*0180*/  LDC.64 R2, c[0x4][R2] ;  /* 0x0100000002027b82 */ /* 0x000e620000000a00 */
[----:B------:R-:W2:Y:S01]  /*0190*/  LDCU.64 UR4, c[0x4][0x10] ;  /* 0x01000200ff0477ac */ /* 0x000ea20008000a00 */
[----:B------:R-:W-:Y:S01]  /*01a0*/  IMAD.MOV.U32 R6, RZ, RZ, R17 ;  /* 0x000000ffff067224 */ /* 0x000fe200078e0011 */
[----:B------:R0:W-:Y:S01]  /*01b0*/  STL.64 [R1+0x8], RZ ;  /* 0x000008ff01007387 */ /* 0x0001e20000100a00 */
[----:B------:R-:W-:-:S03]  /*01c0*/  MOV R7, R18 ;  /* 0x0000001200077202 */ /* 0x000fc60000000f00 */
[----:B------:R0:W-:Y:S01]  /*01d0*/  STL.64 [R1], R8 ;  /* 0x0000000801007387 */ /* 0x0001e20000100a00 */
[----:B--2---:R-:W-:Y:S01]  /*01e0*/  IMAD.U32 R4, RZ, RZ, UR4 ;  /* 0x00000004ff047e24 */ /* 0x004fe2000f8e00ff */
[----:B0-----:R-:W-:-:S07]  /*01f0*/  MOV R5, UR5 ;  /* 0x0000000500057c02 */ /* 0x001fce0008000f00 */
[----:B------:R-:W-:-:S07]  /*0200*/  LEPC R20, `(.L_x_1) ;  /* 0x000000001014794e */ /* 0x000fce0000000000 */
[----:B-1----:R-:W-:Y:S05]  /*0210*/  CALL.ABS.NOINC R2 ;  /* 0x0000000002007343 */ /* 0x002fea0003c00000 */
.L_x_1:
[----:B------:R-:W-:Y:S05]  /*0220*/  EXIT ;  /* 0x000000000000794d */ /* 0x000fea0003800000 */
.L_x_2:
[----:B------:R-:W-:-:S00]  /*0230*/  BRA `(.L_x_2) ;  /* 0xfffffffc00fc7947 */ /* 0x000fc0000383ffff */
[----:B------:R-:W-:-:S00]  /*0240*/  NOP ;  /* 0x0000000000007918 */ /* 0x000fc00000000000 */
        /* <DEDUP_REMOVED lines=11> */
.L_x_3:


//--------------------- .nv.global.init           --------------------------
	.section	.nv.global.init,"aw",@progbits
.nv.global.init:
	.type		$str,@object
	.size		$str,($str$1 - $str)
$str:
        /*0000*/ 	.byte	0x25, 0x64, 0x20, 0x25, 0x64, 0x20, 0x25, 0x64, 0x20, 0x25, 0x64, 0x20, 0x25, 0x64, 0x0a, 0x00
	.type		$str$1,@object
	.size		$str$1,(.L_1 - $str$1)
$str$1:
        /*0010*/ 	.byte	0x25, 0x38, 0x78, 0x20, 0x25, 0x38, 0x78, 0x20, 0x25, 0x38, 0x78, 0x20, 0x25, 0x38, 0x78, 0x20
        /*0020*/ 	.byte	0x25, 0x64, 0x0a, 0x00
.L_1:


//--------------------- .nv.shared.reserved.0     --------------------------
	.section	.nv.shared.reserved.0,"aw",@nobits
	.weak		__nv_reservedSMEM_offset_0_alias
	.size		__nv_reservedSMEM_offset_0_alias, 0, 64
	.other		__nv_reservedSMEM_offset_0_alias,@"STO_CUDA_RESERVED_SHARED STV_DEFAULT"
__nv_reservedSMEM_offset_0_alias:
	.zero		0
	.zero		64


//--------------------- .nv.constant0._Z11add_uint128f --------------------------
	.section	.nv.constant0._Z11add_uint128f,"a",@progbits
	.sectionflags	@""
	.align	4
.nv.constant0._Z11add_uint128f:
	.zero		900


//--------------------- SYMBOLS --------------------------

	.type		.nv.reservedSmem.offset0,@object
	.size		.nv.reservedSmem.offset0,0x4
	.type		vprintf,@function
